//
// Generated by NVIDIA NVVM Compiler
//
// Compiler Build ID: CL-36424714
// Cuda compilation tools, release 13.0, V13.0.88
// Based on NVVM 20.0.0
//

.version 9.0
.target sm_100
.address_size 64

	// .globl	_Z16vectors_additionPdS_S_

.visible .entry _Z16vectors_additionPdS_S_(
	.param .u64 .ptr .align 1 _Z16vectors_additionPdS_S__param_0,
	.param .u64 .ptr .align 1 _Z16vectors_additionPdS_S__param_1,
	.param .u64 .ptr .align 1 _Z16vectors_additionPdS_S__param_2
)
{
	.reg .b32 	%r<5>;
	.reg .b64 	%rd<11>;
	.reg .b64 	%fd<4>;

	ld.param.u64 	%rd1, [_Z16vectors_additionPdS_S__param_0];
	ld.param.u64 	%rd2, [_Z16vectors_additionPdS_S__param_1];
	ld.param.u64 	%rd3, [_Z16vectors_additionPdS_S__param_2];
	cvta.to.global.u64 	%rd4, %rd3;
	cvta.to.global.u64 	%rd5, %rd2;
	cvta.to.global.u64 	%rd6, %rd1;
	mov.u32 	%r1, %tid.x;
	mov.u32 	%r2, %ctaid.x;
	mov.u32 	%r3, %ntid.x;
	mad.lo.s32 	%r4, %r2, %r3, %r1;
	mul.wide.s32 	%rd7, %r4, 8;
	add.s64 	%rd8, %rd6, %rd7;
	ld.global.f64 	%fd1, [%rd8];
	add.s64 	%rd9, %rd5, %rd7;
	ld.global.f64 	%fd2, [%rd9];
	add.f64 	%fd3, %fd1, %fd2;
	add.s64 	%rd10, %rd4, %rd7;
	st.global.f64 	[%rd10], %fd3;
	ret;

}


// ===== COMPILED SASS (sm_100) =====

	.target	sm_100

	.elftype	@"ET_EXEC"


//--------------------- .note.nv.tkinfo           --------------------------
	.section	.note.nv.tkinfo,"",@"SHT_NOTE"
	.sectionflags	@"SHF_NOTE_NV_TKINFO"
	.tkinfo
        /*0018*/ 	.word	0x00000002
        /*0030*/ 	.string	""
        /*0030*/ 	.string	"ptxas"
        /*0030*/ 	.string	"Cuda compilation tools, release 13.0, V13.0.88"
        /*0030*/ 	.string	"Build cuda_13.0.r13.0/compiler.36424714_0"
        /*0030*/ 	.string	"-arch sm_100 -m 64 "



//--------------------- .note.nv.cuinfo           --------------------------
	.section	.note.nv.cuinfo,"",@"SHT_NOTE"
	.sectionflags	@"SHF_NOTE_NV_CUINFO"
        /*0018*/ 	.short	0x0002
        /*001a*/ 	.short	0x0064
        /*001c*/ 	.short	0x0082
	.zero		2


//--------------------- .nv.info                  --------------------------
	.section	.nv.info,"",@"SHT_CUDA_INFO"
	.align	4


	//----- nvinfo : EIATTR_REGCOUNT
	.align		4
        /*0000*/ 	.byte	0x04, 0x2f
        /*0002*/ 	.short	(.L_1 - .L_0)
	.align		4
.L_0:
        /*0004*/ 	.word	index@(_Z16vectors_additionPdS_S_)
        /*0008*/ 	.word	0x0000000e


	//----- nvinfo : EIATTR_FRAME_SIZE
	.align		4
.L_1:
        /*000c*/ 	.byte	0x04, 0x11
        /*000e*/ 	.short	(.L_3 - .L_2)
	.align		4
.L_2:
        /*0010*/ 	.word	index@(_Z16vectors_additionPdS_S_)
        /*0014*/ 	.word	0x00000000


	//----- nvinfo : EIATTR_MIN_STACK_SIZE
	.align		4
.L_3:
        /*0018*/ 	.byte	0x04, 0x12
        /*001a*/ 	.short	(.L_5 - .L_4)
	.align		4
.L_4:
        /*001c*/ 	.word	index@(_Z16vectors_additionPdS_S_)
        /*0020*/ 	.word	0x00000000
.L_5:


//--------------------- .nv.compat                --------------------------
	.section	.nv.compat,"",@"SHT_CUDA_COMPAT_INFO"
	.align	4
        /*0000*/ 	.byte	0x02, 0x09, 0x00, 0x00, 0x02, 0x02, 0x01, 0x00, 0x02, 0x05, 0x05, 0x00, 0x03, 0x07, 0x01, 0x01
        /*0010*/ 	.byte	0x02, 0x03, 0x00, 0x00, 0x02, 0x06, 0x01, 0x00, 0x04, 0x0b, 0x08, 0x00, 0x01, 0x00, 0x00, 0x00
        /*0020*/ 	.byte	0x00, 0x00, 0x00, 0x00


//--------------------- .nv.info._Z16vectors_additionPdS_S_ --------------------------
	.section	.nv.info._Z16vectors_additionPdS_S_,"",@"SHT_CUDA_INFO"
	.sectionflags	@""
	.align	4


	//----- nvinfo : EIATTR_CUDA_API_VERSION
	.align		4
        /*0000*/ 	.byte	0x04, 0x37
        /*0002*/ 	.short	(.L_7 - .L_6)
.L_6:
        /*0004*/ 	.word	0x00000082


	//----- nvinfo : EIATTR_KPARAM_INFO
	.align		4
.L_7:
        /*0008*/ 	.byte	0x04, 0x17
        /*000a*/ 	.short	(.L_9 - .L_8)
.L_8:
        /*000c*/ 	.word	0x00000000
        /*0010*/ 	.short	0x0002
        /*0012*/ 	.short	0x0010
        /*0014*/ 	.byte	0x00, 0xf5, 0x21, 0x00


	//----- nvinfo : EIATTR_KPARAM_INFO
	.align		4
.L_9:
        /*0018*/ 	.byte	0x04, 0x17
        /*001a*/ 	.short	(.L_11 - .L_10)
.L_10:
        /*001c*/ 	.word	0x00000000
        /*0020*/ 	.short	0x0001
        /*0022*/ 	.short	0x0008
        /*0024*/ 	.byte	0x00, 0xf5, 0x21, 0x00


	//----- nvinfo : EIATTR_KPARAM_INFO
	.align		4
.L_11:
        /*0028*/ 	.byte	0x04, 0x17
        /*002a*/ 	.short	(.L_13 - .L_12)
.L_12:
        /*002c*/ 	.word	0x00000000
        /*0030*/ 	.short	0x0000
        /*0032*/ 	.short	0x0000
        /*0034*/ 	.byte	0x00, 0xf5, 0x21, 0x00


	//----- nvinfo : EIATTR_SPARSE_MMA_MASK
	.align		4
.L_13:
        /*0038*/ 	.byte	0x03, 0x50
        /*003a*/ 	.short	0x0000


	//----- nvinfo : EIATTR_MAXREG_COUNT
	.align		4
        /*003c*/ 	.byte	0x03, 0x1b
        /*003e*/ 	.short	0x00ff


	//----- nvinfo : EIATTR_MERCURY_ISA_VERSION
	.align		4
        /*0040*/ 	.byte	0x03, 0x5f
        /*0042*/ 	.short	0x0101


	//----- nvinfo : EIATTR_VRC_CTA_INIT_COUNT
	.align		4
        /*0044*/ 	.byte	0x02, 0x4a
	.zero		1
	.zero		1


	//----- nvinfo : EIATTR_EXIT_INSTR_OFFSETS
	.align		4
        /*0048*/ 	.byte	0x04, 0x1c
        /*004a*/ 	.short	(.L_15 - .L_14)


	//   ....[0]....
.L_14:
        /*004c*/ 	.word	0x00000100


	//----- nvinfo : EIATTR_CBANK_PARAM_SIZE
	.align		4
.L_15:
        /*0050*/ 	.byte	0x03, 0x19
        /*0052*/ 	.short	0x0018


	//----- nvinfo : EIATTR_PARAM_CBANK
	.align		4
        /*0054*/ 	.byte	0x04, 0x0a
        /*0056*/ 	.short	(.L_17 - .L_16)
	.align		4
.L_16:
        /*0058*/ 	.word	index@(.nv.constant0._Z16vectors_additionPdS_S_)
        /*005c*/ 	.short	0x0380
        /*005e*/ 	.short	0x0018


	//----- nvinfo : EIATTR_SW_WAR
	.align		4
.L_17:
        /*0060*/ 	.byte	0x04, 0x36
        /*0062*/ 	.short	(.L_19 - .L_18)
.L_18:
        /*0064*/ 	.word	0x00000008
.L_19:


//--------------------- .nv.callgraph             --------------------------
	.section	.nv.callgraph,"",@"SHT_CUDA_CALLGRAPH"
	.align	4
	.sectionentsize	8
	.align		4
        /*0000*/ 	.word	0x00000000
	.align		4
        /*0004*/ 	.word	0xffffffff
	.align		4
        /*0008*/ 	.word	0x00000000
	.align		4
        /*000c*/ 	.word	0xfffffffe
	.align		4
        /*0010*/ 	.word	0x00000000
	.align		4
        /*0014*/ 	.word	0xfffffffd
	.align		4
        /*0018*/ 	.word	0x00000000
	.align		4
        /*001c*/ 	.word	0xfffffffc


//--------------------- .text._Z16vectors_additionPdS_S_ --------------------------
	.section	.text._Z16vectors_additionPdS_S_,"ax",@progbits
	.align	128
        .global         _Z16vectors_additionPdS_S_
        .type           _Z16vectors_additionPdS_S_,@function
        .size           _Z16vectors_additionPdS_S_,(.L_x_1 - _Z16vectors_additionPdS_S_)
        .other          _Z16vectors_additionPdS_S_,@"STO_CUDA_ENTRY STV_DEFAULT"
_Z16vectors_additionPdS_S_:
.text._Z16vectors_additionPdS_S_:
[----:B------:R-:W-:Y:S01]  /*0000*/  LDC R1, c[0x0][0x37c] ;  /* 0x0000df00ff017b82 */ /* 0x000fe20000000800 */
[----:B------:R-:W0:Y:S07]  /*0010*/  S2R R11, SR_TID.X ;  /* 0x00000000000b7919 */ /* 0x000e2e0000002100 */
[----:B------:R-:W0:Y:S01]  /*0020*/  S2UR UR6, SR_CTAID.X ;  /* 0x00000000000679c3 */ /* 0x000e220000002500 */
[----:B------:R-:W1:Y:S07]  /*0030*/  LDCU.64 UR4, c[0x0][0x358] ;  /* 0x00006b00ff0477ac */ /* 0x000e6e0008000a00 */
[----:B------:R-:W0:Y:S08]  /*0040*/  LDC R0, c[0x0][0x360] ;  /* 0x0000d800ff007b82 */ /* 0x000e300000000800 */
[----:B------:R-:W2:Y:S08]  /*0050*/  LDC.64 R2, c[0x0][0x380] ;  /* 0x0000e000ff027b82 */ /* 0x000eb00000000a00 */
[----:B------:R-:W3:Y:S01]  /*0060*/  LDC.64 R4, c[0x0][0x388] ;  /* 0x0000e200ff047b82 */ /* 0x000ee20000000a00 */
[----:B0-----:R-:W-:-:S07]  /*0070*/  IMAD R11, R0, UR6, R11 ;  /* 0x00000006000b7c24 */ /* 0x001fce000f8e020b */
[----:B------:R-:W0:Y:S01]  /*0080*/  LDC.64 R8, c[0x0][0x390] ;  /* 0x0000e400ff087b82 */ /* 0x000e220000000a00 */
[----:B--2---:R-:W-:-:S06]  /*0090*/  IMAD.WIDE R2, R11, 0x8, R2 ;  /* 0x000000080b027825 */ /* 0x004fcc00078e0202 */
[----:B-1----:R-:W2:Y:S01]  /*00a0*/  LDG.E.64 R2, desc[UR4][R2.64] ;  /* 0x0000000402027981 */ /* 0x002ea2000c1e1b00 */
[----:B---3--:R-:W-:-:S06]  /*00b0*/  IMAD.WIDE R4, R11, 0x8, R4 ;  /* 0x000000080b047825 */ /* 0x008fcc00078e0204 */
[----:B------:R-:W2:Y:S01]  /*00c0*/  LDG.E.64 R4, desc[UR4][R4.64] ;  /* 0x0000000404047981 */ /* 0x000ea2000c1e1b00 */
[----:B0-----:R-:W-:Y:S01]  /*00d0*/  IMAD.WIDE R8, R11, 0x8, R8 ;  /* 0x000000080b087825 */ /* 0x001fe200078e0208 */
[----:B--2---:R-:W-:-:S07]  /*00e0*/  DADD R6, R2, R4 ;  /* 0x0000000002067229 */ /* 0x004fce0000000004 */
[----:B------:R-:W-:Y:S01]  /*00f0*/  STG.E.64 desc[UR4][R8.64], R6 ;  /* 0x0000000608007986 */ /* 0x000fe2000c101b04 */
[----:B------:R-:W-:Y:S05]  /*0100*/  EXIT ;  /* 0x000000000000794d */ /* 0x000fea0003800000 */
.L_x_0:
[----:B------:R-:W-:-:S00]  /*0110*/  BRA `(.L_x_0) ;  /* 0xfffffffc00fc7947 */ /* 0x000fc0000383ffff */
[----:B------:R-:W-:-:S00]  /*0120*/  NOP ;  /* 0x0000000000007918 */ /* 0x000fc00000000000 */
        /* <DEDUP_REMOVED lines=13> */
.L_x_1:


//--------------------- .nv.shared.reserved.0     --------------------------
	.section	.nv.shared.reserved.0,"aw",@nobits
	.weak		__nv_reservedSMEM_offset_0_alias
	.size		__nv_reservedSMEM_offset_0_alias, 0, 64
	.other		__nv_reservedSMEM_offset_0_alias,@"STO_CUDA_RESERVED_SHARED STV_DEFAULT"
__nv_reservedSMEM_offset_0_alias:
	.zero		0
	.zero		64


//--------------------- .nv.constant0._Z16vectors_additionPdS_S_ --------------------------
	.section	.nv.constant0._Z16vectors_additionPdS_S_,"a",@progbits
	.sectionflags	@""
	.align	4
.nv.constant0._Z16vectors_additionPdS_S_:
	.zero		920


//--------------------- SYMBOLS --------------------------

	.type		.nv.reservedSmem.offset0,@object
	.size		.nv.reservedSmem.offset0,0x4
